	.headerflags	@"EF_CUDA_TEXMODE_UNIFIED EF_CUDA_64BIT_ADDRESS EF_CUDA_ACCELERATORS EF_CUDA_SM90 EF_CUDA_VIRTUAL_SM(EF_CUDA_SM90)"
	.elftype	@"ET_EXEC"


//--------------------- .nv.info                  --------------------------
	.section	.nv.info,"",@"SHT_CUDA_INFO"
	.align	4


	//----- nvinfo : EIATTR_REGCOUNT
	.align		4
        /*0000*/ 	.byte	0x04, 0x2f
        /*0002*/ 	.short	(.L_1 - .L_0)
	.align		4
.L_0:
        /*0004*/ 	.word	index@(triton_poi_fused_convolution_3)
        /*0008*/ 	.word	0x00000010


	//----- nvinfo : EIATTR_MIN_STACK_SIZE
	.align		4
.L_1:
        /*000c*/ 	.byte	0x04, 0x12
        /*000e*/ 	.short	(.L_3 - .L_2)
	.align		4
.L_2:
        /*0010*/ 	.word	index@(triton_poi_fused_convolution_3)
        /*0014*/ 	.word	0x00000000


	//----- nvinfo : EIATTR_FRAME_SIZE
	.align		4
.L_3:
        /*0018*/ 	.byte	0x04, 0x11
        /*001a*/ 	.short	(.L_5 - .L_4)
	.align		4
.L_4:
        /*001c*/ 	.word	index@(triton_poi_fused_convolution_3)
        /*0020*/ 	.word	0x00000000


	//----- nvinfo : EIATTR_MIN_STACK_SIZE
	.align		4
.L_5:
        /*0024*/ 	.byte	0x04, 0x12
        /*0026*/ 	.short	(.L_7 - .L_6)
	.align		4
.L_6:
        /*0028*/ 	.word	index@(triton_poi_fused_convolution_3)
        /*002c*/ 	.word	0x00000000
.L_7:


//--------------------- .nv.info.triton_poi_fused_convolution_3 --------------------------
	.section	.nv.info.triton_poi_fused_convolution_3,"",@"SHT_CUDA_INFO"
	.sectionflags	@""
	.align	4


	//----- nvinfo : EIATTR_CUDA_API_VERSION
	.align		4
        /*0000*/ 	.byte	0x04, 0x37
        /*0002*/ 	.short	(.L_9 - .L_8)
.L_8:
        /*0004*/ 	.word	0x0000007c


	//----- nvinfo : EIATTR_KPARAM_INFO
	.align		4
.L_9:
        /*0008*/ 	.byte	0x04, 0x17
        /*000a*/ 	.short	(.L_11 - .L_10)
.L_10:
        /*000c*/ 	.word	0x00000000
        /*0010*/ 	.short	0x0004
        /*0012*/ 	.short	0x001c
        /*0014*/ 	.byte	0x00, 0xf0, 0x11, 0x00


	//----- nvinfo : EIATTR_KPARAM_INFO
	.align		4
.L_11:
        /*0018*/ 	.byte	0x04, 0x17
        /*001a*/ 	.short	(.L_13 - .L_12)
.L_12:
        /*001c*/ 	.word	0x00000000
        /*0020*/ 	.short	0x0003
        /*0022*/ 	.short	0x0018
        /*0024*/ 	.byte	0x00, 0xf0, 0x11, 0x00


	//----- nvinfo : EIATTR_KPARAM_INFO
	.align		4
.L_13:
        /*0028*/ 	.byte	0x04, 0x17
        /*002a*/ 	.short	(.L_15 - .L_14)
.L_14:
        /*002c*/ 	.word	0x00000000
        /*0030*/ 	.short	0x0002
        /*0032*/ 	.short	0x0010
        /*0034*/ 	.byte	0x00, 0xf4, 0x21, 0x00


	//----- nvinfo : EIATTR_KPARAM_INFO
	.align		4
.L_15:
        /*0038*/ 	.byte	0x04, 0x17
        /*003a*/ 	.short	(.L_17 - .L_16)
.L_16:
        /*003c*/ 	.word	0x00000000
        /*0040*/ 	.short	0x0001
        /*0042*/ 	.short	0x0008
        /*0044*/ 	.byte	0x00, 0xf4, 0x21, 0x00


	//----- nvinfo : EIATTR_KPARAM_INFO
	.align		4
.L_17:
        /*0048*/ 	.byte	0x04, 0x17
        /*004a*/ 	.short	(.L_19 - .L_18)
.L_18:
        /*004c*/ 	.word	0x00000000
        /*0050*/ 	.short	0x0000
        /*0052*/ 	.short	0x0000
        /*0054*/ 	.byte	0x00, 0xf4, 0x21, 0x00


	//----- nvinfo : EIATTR_SPARSE_MMA_MASK
	.align		4
.L_19:
        /*0058*/ 	.byte	0x03, 0x50
        /*005a*/ 	.short	0x0000


	//----- nvinfo : EIATTR_MAXREG_COUNT
	.align		4
        /*005c*/ 	.byte	0x03, 0x1b
        /*005e*/ 	.short	0x00ff


	//----- nvinfo : EIATTR_EXIT_INSTR_OFFSETS
	.align		4
        /*0060*/ 	.byte	0x04, 0x1c
        /*0062*/ 	.short	(.L_21 - .L_20)


	//   ....[0]....
.L_20:
        /*0064*/ 	.word	0x00000260


	//   ....[1]....
        /*0068*/ 	.word	0x00000280


	//----- nvinfo : EIATTR_REQNTID
	.align		4
.L_21:
        /*006c*/ 	.byte	0x04, 0x10
        /*006e*/ 	.short	(.L_23 - .L_22)
.L_22:
        /*0070*/ 	.word	0x00000080
        /*0074*/ 	.word	0x00000001
        /*0078*/ 	.word	0x00000001


	//----- nvinfo : EIATTR_CBANK_PARAM_SIZE
	.align		4
.L_23:
        /*007c*/ 	.byte	0x03, 0x19
        /*007e*/ 	.short	0x0020


	//----- nvinfo : EIATTR_PARAM_CBANK
	.align		4
        /*0080*/ 	.byte	0x04, 0x0a
        /*0082*/ 	.short	(.L_25 - .L_24)
	.align		4
.L_24:
        /*0084*/ 	.word	index@(.nv.constant0.triton_poi_fused_convolution_3)
        /*0088*/ 	.short	0x0210
        /*008a*/ 	.short	0x0020


	//----- nvinfo : EIATTR_SW_WAR
	.align		4
.L_25:
        /*008c*/ 	.byte	0x04, 0x36
        /*008e*/ 	.short	(.L_27 - .L_26)
.L_26:
        /*0090*/ 	.word	0x00000008
.L_27:


//--------------------- .nv.callgraph             --------------------------
	.section	.nv.callgraph,"",@"SHT_CUDA_CALLGRAPH"
	.align	4
	.sectionentsize	8
	.align		4
        /*0000*/ 	.word	0x00000000
	.align		4
        /*0004*/ 	.word	0xffffffff
	.align		4
        /*0008*/ 	.word	0x00000000
	.align		4
        /*000c*/ 	.word	0xfffffffe
	.align		4
        /*0010*/ 	.word	0x00000000
	.align		4
        /*0014*/ 	.word	0xfffffffd
	.align		4
        /*0018*/ 	.word	0x00000000
	.align		4
        /*001c*/ 	.word	0xfffffffc


//--------------------- .text.triton_poi_fused_convolution_3 --------------------------
	.section	.text.triton_poi_fused_convolution_3,"ax",@progbits
	.align	128
        .global         triton_poi_fused_convolution_3
        .type           triton_poi_fused_convolution_3,@function
        .size           triton_poi_fused_convolution_3,(.L_x_1 - triton_poi_fused_convolution_3)
        .other          triton_poi_fused_convolution_3,@"STO_CUDA_ENTRY STV_DEFAULT"
triton_poi_fused_convolution_3:
.text.triton_poi_fused_convolution_3:
[----:B------:R-:W0:Y:S02]  /*0000*/  LDC R1, c[0x0][0x28] ;  /* 0x00000a00ff017b82 */ /* 0x000e240000000800 */
[----:B------:R-:W1:Y:S01]  /*0010*/  S2R R8, SR_TID.X ;  /* 0x0000000000087919 */ /* 0x000e620000002100 */
[----:B------:R-:W2:Y:S01]  /*0020*/  S2UR UR4, SR_CTAID.Y ;  /* 0x00000000000479c3 */ /* 0x000ea20000002600 */
[----:B------:R-:W3:Y:S07]  /*0030*/  S2R R11, SR_CTAID.X ;  /* 0x00000000000b7919 */ /* 0x000eee0000002500 */
[----:B------:R-:W4:Y:S08]  /*0040*/  LDC.64 R6, c[0x0][0x218] ;  /* 0x00008600ff067b82 */ /* 0x000f300000000a00 */
[----:B------:R-:W5:Y:S01]  /*0050*/  LDC.64 R4, c[0x0][0x210] ;  /* 0x00008400ff047b82 */ /* 0x000f620000000a00 */
[----:B--2---:R-:W-:Y:S01]  /*0060*/  USHF.L.U32 UR4, UR4, 0x5, URZ ;  /* 0x0000000504047899 */ /* 0x004fe2000800063f */
[----:B-1----:R-:W-:-:S04]  /*0070*/  SHF.R.U32.HI R2, RZ, 0x2, R8 ;  /* 0x00000002ff027819 */ /* 0x002fc80000011608 */
[----:B------:R-:W-:-:S04]  /*0080*/  SGXT.U32 R2, R2, 0x5 ;  /* 0x000000050202781a */ /* 0x000fc80000000000 */
[----:B------:R-:W-:Y:S01]  /*0090*/  LOP3.LUT R3, R2, UR4, RZ, 0xfc, !PT ;  /* 0x0000000402037c12 */ /* 0x000fe2000f8efcff */
[----:B------:R-:W-:Y:S01]  /*00a0*/  IMAD.MOV.U32 R2, RZ, RZ, RZ ;  /* 0x000000ffff027224 */ /* 0x000fe200078e00ff */
[----:B------:R-:W-:Y:S02]  /*00b0*/  ULDC.64 UR4, c[0x0][0x208] ;  /* 0x0000820000047ab9 */ /* 0x000fe40000000a00 */
[C---:B------:R-:W-:Y:S01]  /*00c0*/  ISETP.GE.AND P1, PT, R3.reuse, 0x1c, PT ;  /* 0x0000001c0300780c */ /* 0x040fe20003f26270 */
[----:B------:R-:W-:-:S05]  /*00d0*/  IMAD.HI R0, R3, -0x6db6db6d, R2 ;  /* 0x9249249303007827 */ /* 0x000fca00078e0202 */
[----:B------:R-:W-:-:S04]  /*00e0*/  SHF.R.U32.HI R9, RZ, 0x1f, R0 ;  /* 0x0000001fff097819 */ /* 0x000fc80000011600 */
[----:B------:R-:W-:Y:S01]  /*00f0*/  LEA.HI.SX32 R9, R0, R9, 0x1e ;  /* 0x0000000900097211 */ /* 0x000fe200078ff2ff */
[----:B------:R-:W-:-:S04]  /*0100*/  IMAD.SHL.U32 R0, R8, 0x2, RZ ;  /* 0x0000000208007824 */ /* 0x000fc800078e00ff */
[----:B------:R-:W-:Y:S01]  /*0110*/  IMAD R8, R9, -0x7, R3 ;  /* 0xfffffff909087824 */ /* 0x000fe200078e0203 */
[----:B------:R-:W-:-:S03]  /*0120*/  LOP3.LUT R0, R0, 0x6, RZ, 0xc0, !PT ;  /* 0x0000000600007812 */ /* 0x000fc600078ec0ff */
[----:B------:R-:W-:Y:S01]  /*0130*/  IMAD R9, R9, 0x70, R8 ;  /* 0x0000007009097824 */ /* 0x000fe200078e0208 */
[----:B---3--:R-:W-:Y:S01]  /*0140*/  LEA R2, R11, R0, 0x3 ;  /* 0x000000000b027211 */ /* 0x008fe200078e18ff */
[----:B------:R-:W-:-:S03]  /*0150*/  HFMA2.MMA R0, -RZ, RZ, 0, 0 ;  /* 0x00000000ff007435 */ /* 0x000fc600000001ff */
[C---:B------:R-:W-:Y:S01]  /*0160*/  ISETP.GE.AND P0, PT, R2.reuse, 0x10, PT ;  /* 0x000000100200780c */ /* 0x040fe20003f06270 */
[----:B------:R-:W-:Y:S02]  /*0170*/  IMAD R11, R2, 0x7, R9 ;  /* 0x00000007020b7824 */ /* 0x000fe400078e0209 */
[----:B----4-:R-:W-:Y:S01]  /*0180*/  IMAD.WIDE R8, R8, 0x4, R6 ;  /* 0x0000000408087825 */ /* 0x010fe200078e0206 */
[----:B------:R-:W-:-:S03]  /*0190*/  ISETP.LT.AND P0, PT, R3, 0x1c, !P0 ;  /* 0x0000001c0300780c */ /* 0x000fc60004701270 */
[C---:B------:R-:W-:Y:S02]  /*01a0*/  VIADD R13, R11.reuse, 0x7 ;  /* 0x000000070b0d7836 */ /* 0x040fe40000000000 */
[--C-:B-----5:R-:W-:Y:S02]  /*01b0*/  IMAD.WIDE R6, R11, 0x4, R4.reuse ;  /* 0x000000040b067825 */ /* 0x120fe400078e0204 */
[----:B------:R-:W1:Y:S02]  /*01c0*/  LDC.64 R10, c[0x0][0x220] ;  /* 0x00008800ff0a7b82 */ /* 0x000e640000000a00 */
[----:B------:R-:W-:Y:S01]  /*01d0*/  IMAD.WIDE R4, R13, 0x4, R4 ;  /* 0x000000040d047825 */ /* 0x000fe200078e0204 */
[----:B------:R-:W-:-:S03]  /*01e0*/  CS2R R12, SRZ ;  /* 0x00000000000c7805 */ /* 0x000fc6000001ff00 */
[----:B------:R-:W2:Y:S04]  /*01f0*/  @P0 LDG.E.EL R0, desc[UR4][R6.64] ;  /* 0x0000000406000981 */ /* 0x000ea8000c2e1900 */
[----:B------:R-:W2:Y:S04]  /*0200*/  @!P1 LDG.E.EL R13, desc[UR4][R8.64] ;  /* 0x00000004080d9981 */ /* 0x000ea8000c2e1900 */
[----:B------:R-:W3:Y:S01]  /*0210*/  @P0 LDG.E.EL R12, desc[UR4][R4.64] ;  /* 0x00000004040c0981 */ /* 0x000ee2000c2e1900 */
[----:B------:R-:W-:-:S05]  /*0220*/  LEA R3, R3, R2, 0x4 ;  /* 0x0000000203037211 */ /* 0x000fca00078e20ff */
[----:B-1----:R-:W-:-:S04]  /*0230*/  IMAD.WIDE R2, R3, 0x4, R10 ;  /* 0x0000000403027825 */ /* 0x002fc800078e020a */
[C---:B--2---:R-:W-:Y:S01]  /*0240*/  FADD R10, R13.reuse, R0 ;  /* 0x000000000d0a7221 */ /* 0x044fe20000000000 */
[----:B---3--:R-:W-:Y:S01]  /*0250*/  FADD R11, R13, R12 ;  /* 0x0000000c0d0b7221 */ /* 0x008fe20000000000 */
[----:B------:R-:W-:Y:S06]  /*0260*/  @!P0 EXIT ;  /* 0x000000000000894d */ /* 0x000fec0003800000 */
[----:B------:R-:W-:Y:S01]  /*0270*/  STG.E.64 desc[UR4][R2.64], R10 ;  /* 0x0000000a02007986 */ /* 0x000fe2000c101b04 */
[----:B------:R-:W-:Y:S05]  /*0280*/  EXIT ;  /* 0x000000000000794d */ /* 0x000fea0003800000 */
.L_x_0:
[----:B------:R-:W-:-:S00]  /*0290*/  BRA `(.L_x_0) ;  /* 0xfffffffc00fc7947 */ /* 0x000fc0000383ffff */
[----:B------:R-:W-:-:S00]  /*02a0*/  NOP ;  /* 0x0000000000007918 */ /* 0x000fc00000000000 */
        /* <DEDUP_REMOVED lines=13> */
.L_x_1:


//--------------------- .nv.constant0.triton_poi_fused_convolution_3 --------------------------
	.section	.nv.constant0.triton_poi_fused_convolution_3,"a",@progbits
	.sectionflags	@""
	.align	4
.nv.constant0.triton_poi_fused_convolution_3:
	.zero		560
